//
// Generated by NVIDIA NVVM Compiler
//
// Compiler Build ID: CL-36424714
// Cuda compilation tools, release 13.0, V13.0.88
// Based on NVVM 20.0.0
//

.version 9.0
.target sm_100
.address_size 64

	// .globl	_Z12MatMulKernel6MatrixS_S_

.visible .entry _Z12MatMulKernel6MatrixS_S_(
	.param .align 8 .b8 _Z12MatMulKernel6MatrixS_S__param_0[16],
	.param .align 8 .b8 _Z12MatMulKernel6MatrixS_S__param_1[16],
	.param .align 8 .b8 _Z12MatMulKernel6MatrixS_S__param_2[16]
)
{
	.reg .pred 	%p<10>;
	.reg .b32 	%r<42>;
	.reg .b32 	%f<68>;
	.reg .b64 	%rd<53>;

	ld.param.u64 	%rd6, [_Z12MatMulKernel6MatrixS_S__param_2+8];
	ld.param.u32 	%r2, [_Z12MatMulKernel6MatrixS_S__param_1];
	ld.param.u32 	%r1, [_Z12MatMulKernel6MatrixS_S__param_0];
	ld.param.u64 	%rd7, [_Z12MatMulKernel6MatrixS_S__param_1+8];
	ld.param.u64 	%rd8, [_Z12MatMulKernel6MatrixS_S__param_0+8];
	ld.param.v2.u32 	{%r20, %r21}, [_Z12MatMulKernel6MatrixS_S__param_2];
	cvta.to.global.u64 	%rd1, %rd8;
	cvta.to.global.u64 	%rd2, %rd7;
	mov.u32 	%r22, %ctaid.x;
	mov.u32 	%r23, %ntid.x;
	mov.u32 	%r24, %tid.x;
	mad.lo.s32 	%r3, %r22, %r23, %r24;
	mov.u32 	%r25, %ctaid.y;
	mov.u32 	%r26, %ntid.y;
	mov.u32 	%r27, %tid.y;
	mad.lo.s32 	%r4, %r25, %r26, %r27;
	setp.lt.s32 	%p1, %r1, 1;
	mov.f32 	%f67, 0f00000000;
	@%p1 bra 	$L__BB0_12;
	mul.lo.s32 	%r5, %r1, %r4;
	and.b32  	%r6, %r1, 7;
	setp.lt.u32 	%p2, %r1, 8;
	mov.b32 	%r40, 0;
	mov.f32 	%f67, 0f00000000;
	@%p2 bra 	$L__BB0_4;
	and.b32  	%r40, %r1, 2147483640;
	neg.s32 	%r38, %r40;
	shl.b32 	%r9, %r2, 3;
	mul.wide.u32 	%rd9, %r5, 4;
	add.s64 	%rd10, %rd9, %rd1;
	add.s64 	%rd52, %rd10, 16;
	mov.f32 	%f67, 0f00000000;
	mul.wide.s32 	%rd13, %r2, 4;
	mov.u32 	%r37, %r3;
$L__BB0_3:
	.pragma "nounroll";
	ld.global.f32 	%f17, [%rd52+-16];
	mul.wide.s32 	%rd11, %r37, 4;
	add.s64 	%rd12, %rd2, %rd11;
	ld.global.f32 	%f18, [%rd12];
	fma.rn.f32 	%f19, %f17, %f18, %f67;
	ld.global.f32 	%f20, [%rd52+-12];
	add.s64 	%rd14, %rd12, %rd13;
	ld.global.f32 	%f21, [%rd14];
	fma.rn.f32 	%f22, %f20, %f21, %f19;
	ld.global.f32 	%f23, [%rd52+-8];
	add.s64 	%rd15, %rd14, %rd13;
	ld.global.f32 	%f24, [%rd15];
	fma.rn.f32 	%f25, %f23, %f24, %f22;
	ld.global.f32 	%f26, [%rd52+-4];
	add.s64 	%rd16, %rd15, %rd13;
	ld.global.f32 	%f27, [%rd16];
	fma.rn.f32 	%f28, %f26, %f27, %f25;
	ld.global.f32 	%f29, [%rd52];
	add.s64 	%rd17, %rd16, %rd13;
	ld.global.f32 	%f30, [%rd17];
	fma.rn.f32 	%f31, %f29, %f30, %f28;
	ld.global.f32 	%f32, [%rd52+4];
	add.s64 	%rd18, %rd17, %rd13;
	ld.global.f32 	%f33, [%rd18];
	fma.rn.f32 	%f34, %f32, %f33, %f31;
	ld.global.f32 	%f35, [%rd52+8];
	add.s64 	%rd19, %rd18, %rd13;
	ld.global.f32 	%f36, [%rd19];
	fma.rn.f32 	%f37, %f35, %f36, %f34;
	ld.global.f32 	%f38, [%rd52+12];
	add.s64 	%rd20, %rd19, %rd13;
	ld.global.f32 	%f39, [%rd20];
	fma.rn.f32 	%f67, %f38, %f39, %f37;
	add.s32 	%r38, %r38, 8;
	add.s32 	%r37, %r37, %r9;
	add.s64 	%rd52, %rd52, 32;
	setp.ne.s32 	%p3, %r38, 0;
	@%p3 bra 	$L__BB0_3;
$L__BB0_4:
	setp.eq.s32 	%p4, %r6, 0;
	@%p4 bra 	$L__BB0_12;
	and.b32  	%r15, %r1, 3;
	setp.lt.u32 	%p5, %r6, 4;
	@%p5 bra 	$L__BB0_7;
	add.s32 	%r29, %r40, %r5;
	mul.wide.u32 	%rd21, %r29, 4;
	add.s64 	%rd22, %rd1, %rd21;
	ld.global.f32 	%f41, [%rd22];
	mad.lo.s32 	%r30, %r40, %r2, %r3;
	mul.wide.s32 	%rd23, %r30, 4;
	add.s64 	%rd24, %rd2, %rd23;
	ld.global.f32 	%f42, [%rd24];
	fma.rn.f32 	%f43, %f41, %f42, %f67;
	cvt.u64.u32 	%rd25, %r5;
	cvt.u64.u32 	%rd26, %r40;
	add.s64 	%rd27, %rd26, %rd25;
	shl.b64 	%rd28, %rd27, 2;
	add.s64 	%rd29, %rd1, %rd28;
	ld.global.f32 	%f44, [%rd29+4];
	mul.wide.s32 	%rd30, %r2, 4;
	add.s64 	%rd31, %rd24, %rd30;
	ld.global.f32 	%f45, [%rd31];
	fma.rn.f32 	%f46, %f44, %f45, %f43;
	ld.global.f32 	%f47, [%rd29+8];
	add.s64 	%rd32, %rd31, %rd30;
	ld.global.f32 	%f48, [%rd32];
	fma.rn.f32 	%f49, %f47, %f48, %f46;
	ld.global.f32 	%f50, [%rd29+12];
	add.s64 	%rd33, %rd32, %rd30;
	ld.global.f32 	%f51, [%rd33];
	fma.rn.f32 	%f67, %f50, %f51, %f49;
	add.s32 	%r40, %r40, 4;
$L__BB0_7:
	setp.eq.s32 	%p6, %r15, 0;
	@%p6 bra 	$L__BB0_12;
	setp.eq.s32 	%p7, %r15, 1;
	@%p7 bra 	$L__BB0_10;
	add.s32 	%r31, %r40, %r5;
	mul.wide.u32 	%rd34, %r31, 4;
	add.s64 	%rd35, %rd1, %rd34;
	ld.global.f32 	%f53, [%rd35];
	mad.lo.s32 	%r32, %r40, %r2, %r3;
	mul.wide.s32 	%rd36, %r32, 4;
	add.s64 	%rd37, %rd2, %rd36;
	ld.global.f32 	%f54, [%rd37];
	fma.rn.f32 	%f55, %f53, %f54, %f67;
	cvt.u64.u32 	%rd38, %r5;
	cvt.u64.u32 	%rd39, %r40;
	add.s64 	%rd40, %rd39, %rd38;
	shl.b64 	%rd41, %rd40, 2;
	add.s64 	%rd42, %rd1, %rd41;
	ld.global.f32 	%f56, [%rd42+4];
	mul.wide.s32 	%rd43, %r2, 4;
	add.s64 	%rd44, %rd37, %rd43;
	ld.global.f32 	%f57, [%rd44];
	fma.rn.f32 	%f67, %f56, %f57, %f55;
	add.s32 	%r40, %r40, 2;
$L__BB0_10:
	and.b32  	%r33, %r1, 1;
	setp.eq.b32 	%p8, %r33, 1;
	not.pred 	%p9, %p8;
	@%p9 bra 	$L__BB0_12;
	add.s32 	%r34, %r40, %r5;
	mul.wide.u32 	%rd45, %r34, 4;
	add.s64 	%rd46, %rd1, %rd45;
	ld.global.f32 	%f58, [%rd46];
	mad.lo.s32 	%r35, %r40, %r2, %r3;
	mul.wide.s32 	%rd47, %r35, 4;
	add.s64 	%rd48, %rd2, %rd47;
	ld.global.f32 	%f59, [%rd48];
	fma.rn.f32 	%f67, %f58, %f59, %f67;
$L__BB0_12:
	cvta.to.global.u64 	%rd49, %rd6;
	mad.lo.s32 	%r36, %r20, %r4, %r3;
	mul.wide.s32 	%rd50, %r36, 4;
	add.s64 	%rd51, %rd49, %rd50;
	st.global.f32 	[%rd51], %f67;
	ret;

}


// ===== COMPILED SASS (sm_100) =====

	.target	sm_100

	.elftype	@"ET_EXEC"


//--------------------- .note.nv.tkinfo           --------------------------
	.section	.note.nv.tkinfo,"",@"SHT_NOTE"
	.sectionflags	@"SHF_NOTE_NV_TKINFO"
	.tkinfo
        /*0018*/ 	.word	0x00000002
        /*0030*/ 	.string	""
        /*0030*/ 	.string	"ptxas"
        /*0030*/ 	.string	"Cuda compilation tools, release 13.0, V13.0.88"
        /*0030*/ 	.string	"Build cuda_13.0.r13.0/compiler.36424714_0"
        /*0030*/ 	.string	"-arch sm_100 -m 64 "



//--------------------- .note.nv.cuinfo           --------------------------
	.section	.note.nv.cuinfo,"",@"SHT_NOTE"
	.sectionflags	@"SHF_NOTE_NV_CUINFO"
        /*0018*/ 	.short	0x0002
        /*001a*/ 	.short	0x0064
        /*001c*/ 	.short	0x0082
	.zero		2


//--------------------- .nv.info                  --------------------------
	.section	.nv.info,"",@"SHT_CUDA_INFO"
	.align	4


	//----- nvinfo : EIATTR_REGCOUNT
	.align		4
        /*0000*/ 	.byte	0x04, 0x2f
        /*0002*/ 	.short	(.L_1 - .L_0)
	.align		4
.L_0:
        /*0004*/ 	.word	index@(_Z12MatMulKernel6MatrixS_S_)
        /*0008*/ 	.word	0x00000020


	//----- nvinfo : EIATTR_FRAME_SIZE
	.align		4
.L_1:
        /*000c*/ 	.byte	0x04, 0x11
        /*000e*/ 	.short	(.L_3 - .L_2)
	.align		4
.L_2:
        /*0010*/ 	.word	index@(_Z12MatMulKernel6MatrixS_S_)
        /*0014*/ 	.word	0x00000000


	//----- nvinfo : EIATTR_MIN_STACK_SIZE
	.align		4
.L_3:
        /*0018*/ 	.byte	0x04, 0x12
        /*001a*/ 	.short	(.L_5 - .L_4)
	.align		4
.L_4:
        /*001c*/ 	.word	index@(_Z12MatMulKernel6MatrixS_S_)
        /*0020*/ 	.word	0x00000000
.L_5:


//--------------------- .nv.compat                --------------------------
	.section	.nv.compat,"",@"SHT_CUDA_COMPAT_INFO"
	.align	4
        /*0000*/ 	.byte	0x02, 0x09, 0x00, 0x00, 0x02, 0x02, 0x01, 0x00, 0x02, 0x05, 0x05, 0x00, 0x03, 0x07, 0x01, 0x01
        /*0010*/ 	.byte	0x02, 0x03, 0x00, 0x00, 0x02, 0x06, 0x01, 0x00, 0x04, 0x0b, 0x08, 0x00, 0x09, 0x00, 0x00, 0x00
        /*0020*/ 	.byte	0x00, 0x00, 0x00, 0x00


//--------------------- .nv.info._Z12MatMulKernel6MatrixS_S_ --------------------------
	.section	.nv.info._Z12MatMulKernel6MatrixS_S_,"",@"SHT_CUDA_INFO"
	.sectionflags	@""
	.align	4


	//----- nvinfo : EIATTR_CUDA_API_VERSION
	.align		4
        /*0000*/ 	.byte	0x04, 0x37
        /*0002*/ 	.short	(.L_7 - .L_6)
.L_6:
        /*0004*/ 	.word	0x00000082


	//----- nvinfo : EIATTR_KPARAM_INFO
	.align		4
.L_7:
        /*0008*/ 	.byte	0x04, 0x17
        /*000a*/ 	.short	(.L_9 - .L_8)
.L_8:
        /*000c*/ 	.word	0x00000000
        /*0010*/ 	.short	0x0002
        /*0012*/ 	.short	0x0020
        /*0014*/ 	.byte	0x00, 0xf0, 0x41, 0x00


	//----- nvinfo : EIATTR_KPARAM_INFO
	.align		4
.L_9:
        /*0018*/ 	.byte	0x04, 0x17
        /*001a*/ 	.short	(.L_11 - .L_10)
.L_10:
        /*001c*/ 	.word	0x00000000
        /*0020*/ 	.short	0x0001
        /*0022*/ 	.short	0x0010
        /*0024*/ 	.byte	0x00, 0xf0, 0x41, 0x00


	//----- nvinfo : EIATTR_KPARAM_INFO
	.align		4
.L_11:
        /*0028*/ 	.byte	0x04, 0x17
        /*002a*/ 	.short	(.L_13 - .L_12)
.L_12:
        /*002c*/ 	.word	0x00000000
        /*0030*/ 	.short	0x0000
        /*0032*/ 	.short	0x0000
        /*0034*/ 	.byte	0x00, 0xf0, 0x41, 0x00


	//----- nvinfo : EIATTR_SPARSE_MMA_MASK
	.align		4
.L_13:
        /*0038*/ 	.byte	0x03, 0x50
        /*003a*/ 	.short	0x0000


	//----- nvinfo : EIATTR_MAXREG_COUNT
	.align		4
        /*003c*/ 	.byte	0x03, 0x1b
        /*003e*/ 	.short	0x00ff


	//----- nvinfo : EIATTR_MERCURY_ISA_VERSION
	.align		4
        /*0040*/ 	.byte	0x03, 0x5f
        /*0042*/ 	.short	0x0101


	//----- nvinfo : EIATTR_VRC_CTA_INIT_COUNT
	.align		4
        /*0044*/ 	.byte	0x02, 0x4a
	.zero		1
	.zero		1


	//----- nvinfo : EIATTR_EXIT_INSTR_OFFSETS
	.align		4
        /*0048*/ 	.byte	0x04, 0x1c
        /*004a*/ 	.short	(.L_15 - .L_14)


	//   ....[0]....
.L_14:
        /*004c*/ 	.word	0x00000900


	//----- nvinfo : EIATTR_CBANK_PARAM_SIZE
	.align		4
.L_15:
        /*0050*/ 	.byte	0x03, 0x19
        /*0052*/ 	.short	0x0030


	//----- nvinfo : EIATTR_PARAM_CBANK
	.align		4
        /*0054*/ 	.byte	0x04, 0x0a
        /*0056*/ 	.short	(.L_17 - .L_16)
	.align		4
.L_16:
        /*0058*/ 	.word	index@(.nv.constant0._Z12MatMulKernel6MatrixS_S_)
        /*005c*/ 	.short	0x0380
        /*005e*/ 	.short	0x0030


	//----- nvinfo : EIATTR_SW_WAR
	.align		4
.L_17:
        /*0060*/ 	.byte	0x04, 0x36
        /*0062*/ 	.short	(.L_19 - .L_18)
.L_18:
        /*0064*/ 	.word	0x00000008
.L_19:


//--------------------- .nv.callgraph             --------------------------
	.section	.nv.callgraph,"",@"SHT_CUDA_CALLGRAPH"
	.align	4
	.sectionentsize	8
	.align		4
        /*0000*/ 	.word	0x00000000
	.align		4
        /*0004*/ 	.word	0xffffffff
	.align		4
        /*0008*/ 	.word	0x00000000
	.align		4
        /*000c*/ 	.word	0xfffffffe
	.align		4
        /*0010*/ 	.word	0x00000000
	.align		4
        /*0014*/ 	.word	0xfffffffd
	.align		4
        /*0018*/ 	.word	0x00000000
	.align		4
        /*001c*/ 	.word	0xfffffffc


//--------------------- .text._Z12MatMulKernel6MatrixS_S_ --------------------------
	.section	.text._Z12MatMulKernel6MatrixS_S_,"ax",@progbits
	.align	128
        .global         _Z12MatMulKernel6MatrixS_S_
        .type           _Z12MatMulKernel6MatrixS_S_,@function
        .size           _Z12MatMulKernel6MatrixS_S_,(.L_x_6 - _Z12MatMulKernel6MatrixS_S_)
        .other          _Z12MatMulKernel6MatrixS_S_,@"STO_CUDA_ENTRY STV_DEFAULT"
_Z12MatMulKernel6MatrixS_S_:
.text._Z12MatMulKernel6MatrixS_S_:
[----:B------:R-:W-:Y:S01]  /*0000*/  LDC R1, c[0x0][0x37c] ;  /* 0x0000df00ff017b82 */ /* 0x000fe20000000800 */
[----:B------:R-:W0:Y:S01]  /*0010*/  S2R R3, SR_TID.X ;  /* 0x0000000000037919 */ /* 0x000e220000002100 */
[----:B------:R-:W1:Y:S06]  /*0020*/  LDCU UR5, c[0x0][0x380] ;  /* 0x00007000ff0577ac */ /* 0x000e6c0008000800 */
[----:B------:R-:W0:Y:S01]  /*0030*/  LDC R0, c[0x0][0x360] ;  /* 0x0000d800ff007b82 */ /* 0x000e220000000800 */
[----:B------:R-:W-:Y:S01]  /*0040*/  HFMA2 R17, -RZ, RZ, 0, 0 ;  /* 0x00000000ff117431 */ /* 0x000fe200000001ff */
[----:B------:R-:W2:Y:S01]  /*0050*/  S2R R2, SR_TID.Y ;  /* 0x0000000000027919 */ /* 0x000ea20000002200 */
[----:B------:R-:W3:Y:S05]  /*0060*/  LDCU.64 UR8, c[0x0][0x358] ;  /* 0x00006b00ff0877ac */ /* 0x000eea0008000a00 */
[----:B------:R-:W0:Y:S08]  /*0070*/  S2UR UR4, SR_CTAID.X ;  /* 0x00000000000479c3 */ /* 0x000e300000002500 */
[----:B------:R-:W2:Y:S01]  /*0080*/  S2UR UR6, SR_CTAID.Y ;  /* 0x00000000000679c3 */ /* 0x000ea20000002600 */
[----:B-1----:R-:W-:-:S07]  /*0090*/  UISETP.GE.AND UP0, UPT, UR5, 0x1, UPT ;  /* 0x000000010500788c */ /* 0x002fce000bf06270 */
[----:B------:R-:W2:Y:S01]  /*00a0*/  LDC R15, c[0x0][0x364] ;  /* 0x0000d900ff0f7b82 */ /* 0x000ea20000000800 */
[----:B0-----:R-:W-:Y:S02]  /*00b0*/  IMAD R0, R0, UR4, R3 ;  /* 0x0000000400007c24 */ /* 0x001fe4000f8e0203 */
[----:B--2---:R-:W-:Y:S01]  /*00c0*/  IMAD R15, R15, UR6, R2 ;  /* 0x000000060f0f7c24 */ /* 0x004fe2000f8e0202 */
[----:B---3--:R-:W-:Y:S06]  /*00d0*/  BRA.U !UP0, `(.L_x_0) ;  /* 0x0000000508f47547 */ /* 0x008fec000b800000 */
[----:B------:R-:W-:Y:S02]  /*00e0*/  UISETP.GE.U32.AND UP1, UPT, UR5, 0x8, UPT ;  /* 0x000000080500788c */ /* 0x000fe4000bf26070 */
[----:B------:R-:W-:Y:S01]  /*00f0*/  IMAD R14, R15, UR5, RZ ;  /* 0x000000050f0e7c24 */ /* 0x000fe2000f8e02ff */
[----:B------:R-:W-:Y:S01]  /*0100*/  ULOP3.LUT UR6, UR5, 0x7, URZ, 0xc0, !UPT ;  /* 0x0000000705067892 */ /* 0x000fe2000f8ec0ff */
[----:B------:R-:W-:Y:S01]  /*0110*/  MOV R17, RZ ;  /* 0x000000ff00117202 */ /* 0x000fe20000000f00 */
[----:B------:R-:W-:Y:S02]  /*0120*/  UMOV UR4, URZ ;  /* 0x000000ff00047c82 */ /* 0x000fe40008000000 */
[----:B------:R-:W-:Y:S02]  /*0130*/  UISETP.NE.AND UP0, UPT, UR6, URZ, UPT ;  /* 0x000000ff0600728c */ /* 0x000fe4000bf05270 */
[----:B------:R-:W-:Y:S09]  /*0140*/  BRA.U !UP1, `(.L_x_1) ;  /* 0x0000000109c47547 */ /* 0x000ff2000b800000 */
[----:B------:R-:W0:Y:S01]  /*0150*/  LDC.64 R2, c[0x0][0x388] ;  /* 0x0000e200ff027b82 */ /* 0x000e220000000a00 */
[----:B------:R-:W-:Y:S01]  /*0160*/  ULOP3.LUT UR4, UR5, 0x7ffffff8, URZ, 0xc0, !UPT ;  /* 0x7ffffff805047892 */ /* 0x000fe2000f8ec0ff */
[----:B------:R-:W-:Y:S02]  /*0170*/  MOV R17, RZ ;  /* 0x000000ff00117202 */ /* 0x000fe40000000f00 */
[----:B------:R-:W-:Y:S01]  /*0180*/  MOV R16, R0 ;  /* 0x0000000000107202 */ /* 0x000fe20000000f00 */
[----:B------:R-:W-:Y:S01]  /*0190*/  UIADD3 UR7, UPT, UPT, -UR4, URZ, URZ ;  /* 0x000000ff04077290 */ /* 0x000fe2000fffe1ff */
[----:B0-----:R-:W-:-:S03]  /*01a0*/  IMAD.WIDE.U32 R2, R14, 0x4, R2 ;  /* 0x000000040e027825 */ /* 0x001fc600078e0002 */
[----:B------:R-:W-:-:S04]  /*01b0*/  IADD3 R4, P0, PT, R2, 0x10, RZ ;  /* 0x0000001002047810 */ /* 0x000fc80007f1e0ff */
[----:B------:R-:W-:-:S09]  /*01c0*/  IADD3.X R3, PT, PT, RZ, R3, RZ, P0, !PT ;  /* 0x00000003ff037210 */ /* 0x000fd200007fe4ff */
.L_x_2:
[----:B------:R-:W0:Y:S01]  /*01d0*/  LDC.64 R10, c[0x0][0x398] ;  /* 0x0000e600ff0a7b82 */ /* 0x000e220000000a00 */
[----:B------:R-:W-:-:S05]  /*01e0*/  MOV R2, R4 ;  /* 0x0000000400027202 */ /* 0x000fca0000000f00 */
[----:B------:R-:W2:Y:S02]  /*01f0*/  LDG.E R18, desc[UR8][R2.64+-0x10] ;  /* 0xfffff00802127981 */ /* 0x000ea4000c1e1900 */
[----:B------:R-:W1:Y:S02]  /*0200*/  LDC R19, c[0x0][0x390] ;  /* 0x0000e400ff137b82 */ /* 0x000e640000000800 */
[----:B------:R-:W3:Y:S04]  /*0210*/  LDG.E R22, desc[UR8][R2.64+-0xc] ;  /* 0xfffff40802167981 */ /* 0x000ee8000c1e1900 */
[----:B------:R-:W4:Y:S04]  /*0220*/  LDG.E R23, desc[UR8][R2.64+-0x8] ;  /* 0xfffff80802177981 */ /* 0x000f28000c1e1900 */
[----:B------:R-:W5:Y:S04]  /*0230*/  LDG.E R25, desc[UR8][R2.64+-0x4] ;  /* 0xfffffc0802197981 */ /* 0x000f68000c1e1900 */
[----:B------:R-:W5:Y:S01]  /*0240*/  LDG.E R26, desc[UR8][R2.64] ;  /* 0x00000008021a7981 */ /* 0x000f62000c1e1900 */
[----:B0-----:R-:W-:-:S05]  /*0250*/  IMAD.WIDE R10, R16, 0x4, R10 ;  /* 0x00000004100a7825 */ /* 0x001fca00078e020a */
[----:B------:R0:W2:Y:S01]  /*0260*/  LDG.E R20, desc[UR8][R10.64] ;  /* 0x000000080a147981 */ /* 0x0000a2000c1e1900 */
[----:B-1----:R-:W-:-:S05]  /*0270*/  IMAD.WIDE R28, R19, 0x4, R10 ;  /* 0x00000004131c7825 */ /* 0x002fca00078e020a */
[----:B------:R-:W3:Y:S01]  /*0280*/  LDG.E R21, desc[UR8][R28.64] ;  /* 0x000000081c157981 */ /* 0x000ee2000c1e1900 */
[----:B------:R-:W-:-:S05]  /*0290*/  IMAD.WIDE R12, R19, 0x4, R28 ;  /* 0x00000004130c7825 */ /* 0x000fca00078e021c */
[----:B------:R1:W4:Y:S01]  /*02a0*/  LDG.E R24, desc[UR8][R12.64] ;  /* 0x000000080c187981 */ /* 0x000322000c1e1900 */
[----:B------:R-:W-:-:S03]  /*02b0*/  IMAD.WIDE R8, R19, 0x4, R12 ;  /* 0x0000000413087825 */ /* 0x000fc600078e020c */
[----:B------:R-:W5:Y:S01]  /*02c0*/  LDG.E R28, desc[UR8][R2.64+0x4] ;  /* 0x00000408021c7981 */ /* 0x000f62000c1e1900 */
[----:B------:R-:W-:-:S03]  /*02d0*/  IMAD.WIDE R4, R19, 0x4, R8 ;  /* 0x0000000413047825 */ /* 0x000fc600078e0208 */
[----:B------:R-:W5:Y:S04]  /*02e0*/  LDG.E R29, desc[UR8][R2.64+0x8] ;  /* 0x00000808021d7981 */ /* 0x000f68000c1e1900 */
[----:B------:R-:W5:Y:S01]  /*02f0*/  LDG.E R8, desc[UR8][R8.64] ;  /* 0x0000000808087981 */ /* 0x000f62000c1e1900 */
[----:B------:R-:W-:-:S03]  /*0300*/  IMAD.WIDE R6, R19, 0x4, R4 ;  /* 0x0000000413067825 */ /* 0x000fc600078e0204 */
[----:B------:R1:W5:Y:S01]  /*0310*/  LDG.E R5, desc[UR8][R4.64] ;  /* 0x0000000804057981 */ /* 0x000362000c1e1900 */
[----:B0-----:R-:W-:-:S03]  /*0320*/  IMAD.WIDE R10, R19, 0x4, R6 ;  /* 0x00000004130a7825 */ /* 0x001fc600078e0206 */
[----:B------:R-:W5:Y:S01]  /*0330*/  LDG.E R7, desc[UR8][R6.64] ;  /* 0x0000000806077981 */ /* 0x000f62000c1e1900 */
[----:B-1----:R-:W-:-:S03]  /*0340*/  IMAD.WIDE R12, R19, 0x4, R10 ;  /* 0x00000004130c7825 */ /* 0x002fc600078e020a */
[----:B------:R-:W5:Y:S04]  /*0350*/  LDG.E R27, desc[UR8][R10.64] ;  /* 0x000000080a1b7981 */ /* 0x000f68000c1e1900 */
[----:B------:R0:W5:Y:S04]  /*0360*/  LDG.E R9, desc[UR8][R2.64+0xc] ;  /* 0x00000c0802097981 */ /* 0x000168000c1e1900 */
[----:B------:R-:W5:Y:S01]  /*0370*/  LDG.E R12, desc[UR8][R12.64] ;  /* 0x000000080c0c7981 */ /* 0x000f62000c1e1900 */
[----:B------:R-:W-:-:S04]  /*0380*/  UIADD3 UR7, UPT, UPT, UR7, 0x8, URZ ;  /* 0x0000000807077890 */ /* 0x000fc8000fffe0ff */
[----:B------:R-:W-:Y:S01]  /*0390*/  UISETP.NE.AND UP1, UPT, UR7, URZ, UPT ;  /* 0x000000ff0700728c */ /* 0x000fe2000bf25270 */
[----:B------:R-:W-:Y:S02]  /*03a0*/  IADD3 R4, P0, PT, R2, 0x20, RZ ;  /* 0x0000002002047810 */ /* 0x000fe40007f1e0ff */
[----:B------:R-:W-:Y:S02]  /*03b0*/  LEA R16, R19, R16, 0x3 ;  /* 0x0000001013107211 */ /* 0x000fe400078e18ff */
[----:B0-----:R-:W-:Y:S01]  /*03c0*/  IADD3.X R3, PT, PT, RZ, R3, RZ, P0, !PT ;  /* 0x00000003ff037210 */ /* 0x001fe200007fe4ff */
[----:B--2---:R-:W-:-:S04]  /*03d0*/  FFMA R17, R18, R20, R17 ;  /* 0x0000001412117223 */ /* 0x004fc80000000011 */
[----:B---3--:R-:W-:-:S04]  /*03e0*/  FFMA R22, R22, R21, R17 ;  /* 0x0000001516167223 */ /* 0x008fc80000000011 */
[----:B----4-:R-:W-:-:S04]  /*03f0*/  FFMA R22, R23, R24, R22 ;  /* 0x0000001817167223 */ /* 0x010fc80000000016 */
[----:B-----5:R-:W-:-:S04]  /*0400*/  FFMA R25, R25, R8, R22 ;  /* 0x0000000819197223 */ /* 0x020fc80000000016 */
[----:B------:R-:W-:-:S04]  /*0410*/  FFMA R5, R26, R5, R25 ;  /* 0x000000051a057223 */ /* 0x000fc80000000019 */
[----:B------:R-:W-:-:S04]  /*0420*/  FFMA R28, R28, R7, R5 ;  /* 0x000000071c1c7223 */ /* 0x000fc80000000005 */
[----:B------:R-:W-:-:S04]  /*0430*/  FFMA R28, R29, R27, R28 ;  /* 0x0000001b1d1c7223 */ /* 0x000fc8000000001c */
[----:B------:R-:W-:Y:S01]  /*0440*/  FFMA R17, R9, R12, R28 ;  /* 0x0000000c09117223 */ /* 0x000fe2000000001c */
[----:B------:R-:W-:Y:S06]  /*0450*/  BRA.U UP1, `(.L_x_2) ;  /* 0xfffffffd015c7547 */ /* 0x000fec000b83ffff */
.L_x_1:
[----:B------:R-:W-:Y:S05]  /*0460*/  BRA.U !UP0, `(.L_x_0) ;  /* 0x0000000508107547 */ /* 0x000fea000b800000 */
[----:B------:R-:W-:Y:S02]  /*0470*/  UISETP.GE.U32.AND UP0, UPT, UR6, 0x4, UPT ;  /* 0x000000040600788c */ /* 0x000fe4000bf06070 */
[----:B------:R-:W-:-:S04]  /*0480*/  ULOP3.LUT UR7, UR5, 0x3, URZ, 0xc0, !UPT ;  /* 0x0000000305077892 */ /* 0x000fc8000f8ec0ff */
[----:B------:R-:W-:-:S03]  /*0490*/  UISETP.NE.AND UP1, UPT, UR7, URZ, UPT ;  /* 0x000000ff0700728c */ /* 0x000fc6000bf25270 */
[----:B------:R-:W-:Y:S08]  /*04a0*/  BRA.U !UP0, `(.L_x_3) ;  /* 0x0000000108707547 */ /* 0x000ff0000b800000 */
[----:B------:R-:W0:Y:S01]  /*04b0*/  LDC R13, c[0x0][0x390] ;  /* 0x0000e400ff0d7b82 */ /* 0x000e220000000800 */
[----:B------:R-:W1:Y:S01]  /*04c0*/  LDCU.64 UR10, c[0x0][0x388] ;  /* 0x00007100ff0a77ac */ /* 0x000e620008000a00 */
[C---:B------:R-:W-:Y:S02]  /*04d0*/  IADD3 R3, PT, PT, R14.reuse, UR4, RZ ;  /* 0x000000040e037c10 */ /* 0x040fe4000fffe0ff */
[----:B------:R-:W-:-:S04]  /*04e0*/  IADD3 R10, P0, PT, R14, UR4, RZ ;  /* 0x000000040e0a7c10 */ /* 0x000fc8000ff1e0ff */
[----:B------:R-:W2:Y:S08]  /*04f0*/  LDC.64 R6, c[0x0][0x398] ;  /* 0x0000e600ff067b82 */ /* 0x000eb00000000a00 */
[----:B------:R-:W3:Y:S01]  /*0500*/  LDC.64 R4, c[0x0][0x388] ;  /* 0x0000e200ff047b82 */ /* 0x000ee20000000a00 */
[----:B0-----:R-:W-:-:S04]  /*0510*/  IMAD R9, R13, UR4, R0 ;  /* 0x000000040d097c24 */ /* 0x001fc8000f8e0200 */
[----:B--2---:R-:W-:-:S04]  /*0520*/  IMAD.WIDE R6, R9, 0x4, R6 ;  /* 0x0000000409067825 */ /* 0x004fc800078e0206 */
[----:B------:R-:W-:Y:S02]  /*0530*/  IMAD.WIDE R8, R13, 0x4, R6 ;  /* 0x000000040d087825 */ /* 0x000fe400078e0206 */
[----:B------:R-:W2:Y:S02]  /*0540*/  LDG.E R6, desc[UR8][R6.64] ;  /* 0x0000000806067981 */ /* 0x000ea4000c1e1900 */
[----:B---3--:R-:W-:Y:S01]  /*0550*/  IMAD.WIDE.U32 R4, R3, 0x4, R4 ;  /* 0x0000000403047825 */ /* 0x008fe200078e0004 */
[----:B------:R-:W-:Y:S02]  /*0560*/  IADD3.X R3, PT, PT, RZ, RZ, RZ, P0, !PT ;  /* 0x000000ffff037210 */ /* 0x000fe400007fe4ff */
[----:B-1----:R-:W-:-:S03]  /*0570*/  LEA R2, P0, R10, UR10, 0x2 ;  /* 0x0000000a0a027c11 */ /* 0x002fc6000f8010ff */
[----:B------:R-:W2:Y:S01]  /*0580*/  LDG.E R4, desc[UR8][R4.64] ;  /* 0x0000000804047981 */ /* 0x000ea2000c1e1900 */
[----:B------:R-:W-:Y:S01]  /*0590*/  LEA.HI.X R3, R10, UR11, R3, 0x2, P0 ;  /* 0x0000000b0a037c11 */ /* 0x000fe200080f1403 */
[C---:B------:R-:W-:Y:S02]  /*05a0*/  IMAD.WIDE R10, R13.reuse, 0x4, R8 ;  /* 0x000000040d0a7825 */ /* 0x040fe400078e0208 */
[----:B------:R-:W3:Y:S04]  /*05b0*/  LDG.E R8, desc[UR8][R8.64] ;  /* 0x0000000808087981 */ /* 0x000ee8000c1e1900 */
[----:B------:R-:W3:Y:S01]  /*05c0*/  LDG.E R16, desc[UR8][R2.64+0x4] ;  /* 0x0000040802107981 */ /* 0x000ee2000c1e1900 */
[----:B------:R-:W-:-:S03]  /*05d0*/  IMAD.WIDE R12, R13, 0x4, R10 ;  /* 0x000000040d0c7825 */ /* 0x000fc600078e020a */
[----:B------:R-:W4:Y:S04]  /*05e0*/  LDG.E R18, desc[UR8][R10.64] ;  /* 0x000000080a127981 */ /* 0x000f28000c1e1900 */
[----:B------:R-:W4:Y:S04]  /*05f0*/  LDG.E R19, desc[UR8][R2.64+0x8] ;  /* 0x0000080802137981 */ /* 0x000f28000c1e1900 */
[----:B------:R-:W5:Y:S04]  /*0600*/  LDG.E R21, desc[UR8][R2.64+0xc] ;  /* 0x00000c0802157981 */ /* 0x000f68000c1e1900 */
[----:B------:R-:W5:Y:S01]  /*0610*/  LDG.E R12, desc[UR8][R12.64] ;  /* 0x000000080c0c7981 */ /* 0x000f62000c1e1900 */
[----:B------:R-:W-:Y:S01]  /*0620*/  UIADD3 UR4, UPT, UPT, UR4, 0x4, URZ ;  /* 0x0000000404047890 */ /* 0x000fe2000fffe0ff */
[----:B--2---:R-:W-:-:S04]  /*0630*/  FFMA R17, R4, R6, R17 ;  /* 0x0000000604117223 */ /* 0x004fc80000000011 */
[----:B---3--:R-:W-:-:S04]  /*0640*/  FFMA R16, R16, R8, R17 ;  /* 0x0000000810107223 */ /* 0x008fc80000000011 */
[----:B----4-:R-:W-:-:S04]  /*0650*/  FFMA R16, R19, R18, R16 ;  /* 0x0000001213107223 */ /* 0x010fc80000000010 */
[----:B-----5:R-:W-:-:S07]  /*0660*/  FFMA R17, R21, R12, R16 ;  /* 0x0000000c15117223 */ /* 0x020fce0000000010 */
.L_x_3:
[----:B------:R-:W-:Y:S05]  /*0670*/  BRA.U !UP1, `(.L_x_0) ;  /* 0x00000001098c7547 */ /* 0x000fea000b800000 */
[----:B------:R-:W-:Y:S02]  /*0680*/  UISETP.NE.AND UP0, UPT, UR7, 0x1, UPT ;  /* 0x000000010700788c */ /* 0x000fe4000bf05270 */
[----:B------:R-:W-:-:S04]  /*0690*/  ULOP3.LUT UR5, UR5, 0x1, URZ, 0xc0, !UPT ;  /* 0x0000000105057892 */ /* 0x000fc8000f8ec0ff */
[----:B------:R-:W-:-:S03]  /*06a0*/  UISETP.NE.U32.AND UP1, UPT, UR5, 0x1, UPT ;  /* 0x000000010500788c */ /* 0x000fc6000bf25070 */
[----:B------:R-:W-:Y:S08]  /*06b0*/  BRA.U !UP0, `(.L_x_4) ;  /* 0x0000000108507547 */ /* 0x000ff0000b800000 */
[----:B------:R-:W0:Y:S01]  /*06c0*/  LDC R9, c[0x0][0x390] ;  /* 0x0000e400ff097b82 */ /* 0x000e220000000800 */
[----:B------:R-:W1:Y:S01]  /*06d0*/  LDCU.64 UR6, c[0x0][0x388] ;  /* 0x00007100ff0677ac */ /* 0x000e620008000a00 */
[C---:B------:R-:W-:Y:S02]  /*06e0*/  IADD3 R7, PT, PT, R14.reuse, UR4, RZ ;  /* 0x000000040e077c10 */ /* 0x040fe4000fffe0ff */
[----:B------:R-:W-:-:S04]  /*06f0*/  IADD3 R8, P0, PT, R14, UR4, RZ ;  /* 0x000000040e087c10 */ /* 0x000fc8000ff1e0ff */
[----:B------:R-:W2:Y:S08]  /*0700*/  LDC.64 R2, c[0x0][0x388] ;  /* 0x0000e200ff027b82 */ /* 0x000eb00000000a00 */
[----:B------:R-:W3:Y:S01]  /*0710*/  LDC.64 R4, c[0x0][0x398] ;  /* 0x0000e600ff047b82 */ /* 0x000ee20000000a00 */
[----:B0-----:R-:W-:Y:S02]  /*0720*/  IMAD R11, R9, UR4, R0 ;  /* 0x00000004090b7c24 */ /* 0x001fe4000f8e0200 */
[----:B--2---:R-:W-:Y:S01]  /*0730*/  IMAD.WIDE.U32 R2, R7, 0x4, R2 ;  /* 0x0000000407027825 */ /* 0x004fe200078e0002 */
[----:B------:R-:W-:-:S02]  /*0740*/  IADD3.X R7, PT, PT, RZ, RZ, RZ, P0, !PT ;  /* 0x000000ffff077210 */ /* 0x000fc400007fe4ff */
[----:B-1----:R-:W-:-:S03]  /*0750*/  LEA R6, P0, R8, UR6, 0x2 ;  /* 0x0000000608067c11 */ /* 0x002fc6000f8010ff */
[----:B------:R-:W2:Y:S01]  /*0760*/  LDG.E R2, desc[UR8][R2.64] ;  /* 0x0000000802027981 */ /* 0x000ea2000c1e1900 */
[----:B------:R-:W-:Y:S01]  /*0770*/  LEA.HI.X R7, R8, UR7, R7, 0x2, P0 ;  /* 0x0000000708077c11 */ /* 0x000fe200080f1407 */
[----:B---3--:R-:W-:-:S04]  /*0780*/  IMAD.WIDE R4, R11, 0x4, R4 ;  /* 0x000000040b047825 */ /* 0x008fc800078e0204 */
[----:B------:R-:W3:Y:S01]  /*0790*/  LDG.E R6, desc[UR8][R6.64+0x4] ;  /* 0x0000040806067981 */ /* 0x000ee2000c1e1900 */
[----:B------:R-:W-:-:S03]  /*07a0*/  IMAD.WIDE R8, R9, 0x4, R4 ;  /* 0x0000000409087825 */ /* 0x000fc600078e0204 */
[----:B------:R-:W2:Y:S04]  /*07b0*/  LDG.E R4, desc[UR8][R4.64] ;  /* 0x0000000804047981 */ /* 0x000ea8000c1e1900 */
[----:B------:R-:W3:Y:S01]  /*07c0*/  LDG.E R8, desc[UR8][R8.64] ;  /* 0x0000000808087981 */ /* 0x000ee2000c1e1900 */
[----:B------:R-:W-:Y:S01]  /*07d0*/  UIADD3 UR4, UPT, UPT, UR4, 0x2, URZ ;  /* 0x0000000204047890 */ /* 0x000fe2000fffe0ff */
[----:B--2---:R-:W-:-:S04]  /*07e0*/  FFMA R17, R2, R4, R17 ;  /* 0x0000000402117223 */ /* 0x004fc80000000011 */
[----:B---3--:R-:W-:-:S07]  /*07f0*/  FFMA R17, R6, R8, R17 ;  /* 0x0000000806117223 */ /* 0x008fce0000000011 */
.L_x_4:
[----:B------:R-:W-:Y:S05]  /*0800*/  BRA.U UP1, `(.L_x_0) ;  /* 0x0000000101287547 */ /* 0x000fea000b800000 */
[----:B------:R-:W0:Y:S01]  /*0810*/  LDC R9, c[0x0][0x390] ;  /* 0x0000e400ff097b82 */ /* 0x000e220000000800 */
[----:B------:R-:W-:-:S07]  /*0820*/  IADD3 R7, PT, PT, R14, UR4, RZ ;  /* 0x000000040e077c10 */ /* 0x000fce000fffe0ff */
[----:B------:R-:W1:Y:S08]  /*0830*/  LDC.64 R2, c[0x0][0x388] ;  /* 0x0000e200ff027b82 */ /* 0x000e700000000a00 */
[----:B------:R-:W2:Y:S01]  /*0840*/  LDC.64 R4, c[0x0][0x398] ;  /* 0x0000e600ff047b82 */ /* 0x000ea20000000a00 */
[----:B0-----:R-:W-:Y:S02]  /*0850*/  IMAD R9, R9, UR4, R0 ;  /* 0x0000000409097c24 */ /* 0x001fe4000f8e0200 */
[----:B-1----:R-:W-:-:S06]  /*0860*/  IMAD.WIDE.U32 R2, R7, 0x4, R2 ;  /* 0x0000000407027825 */ /* 0x002fcc00078e0002 */
[----:B------:R-:W3:Y:S01]  /*0870*/  LDG.E R2, desc[UR8][R2.64] ;  /* 0x0000000802027981 */ /* 0x000ee2000c1e1900 */
[----:B--2---:R-:W-:-:S06]  /*0880*/  IMAD.WIDE R4, R9, 0x4, R4 ;  /* 0x0000000409047825 */ /* 0x004fcc00078e0204 */
[----:B------:R-:W3:Y:S02]  /*0890*/  LDG.E R4, desc[UR8][R4.64] ;  /* 0x0000000804047981 */ /* 0x000ee4000c1e1900 */
[----:B---3--:R-:W-:-:S07]  /*08a0*/  FFMA R17, R2, R4, R17 ;  /* 0x0000000402117223 */ /* 0x008fce0000000011 */
.L_x_0:
[----:B------:R-:W0:Y:S01]  /*08b0*/  LDC.64 R2, c[0x0][0x3a8] ;  /* 0x0000ea00ff027b82 */ /* 0x000e220000000a00 */
[----:B------:R-:W1:Y:S02]  /*08c0*/  LDCU UR4, c[0x0][0x3a0] ;  /* 0x00007400ff0477ac */ /* 0x000e640008000800 */
[----:B-1----:R-:W-:-:S04]  /*08d0*/  IMAD R15, R15, UR4, R0 ;  /* 0x000000040f0f7c24 */ /* 0x002fc8000f8e0200 */
[----:B0-----:R-:W-:-:S05]  /*08e0*/  IMAD.WIDE R2, R15, 0x4, R2 ;  /* 0x000000040f027825 */ /* 0x001fca00078e0202 */
[----:B------:R-:W-:Y:S01]  /*08f0*/  STG.E desc[UR8][R2.64], R17 ;  /* 0x0000001102007986 */ /* 0x000fe2000c101908 */
[----:B------:R-:W-:Y:S05]  /*0900*/  EXIT ;  /* 0x000000000000794d */ /* 0x000fea0003800000 */
.L_x_5:
[----:B------:R-:W-:-:S00]  /*0910*/  BRA `(.L_x_5) ;  /* 0xfffffffc00fc7947 */ /* 0x000fc0000383ffff */
[----:B------:R-:W-:-:S00]  /*0920*/  NOP ;  /* 0x0000000000007918 */ /* 0x000fc00000000000 */
        /* <DEDUP_REMOVED lines=13> */
.L_x_6:


//--------------------- .nv.shared.reserved.0     --------------------------
	.section	.nv.shared.reserved.0,"aw",@nobits
	.weak		__nv_reservedSMEM_offset_0_alias
	.size		__nv_reservedSMEM_offset_0_alias, 0, 64
	.other		__nv_reservedSMEM_offset_0_alias,@"STO_CUDA_RESERVED_SHARED STV_DEFAULT"
__nv_reservedSMEM_offset_0_alias:
	.zero		0
	.zero		64


//--------------------- .nv.constant0._Z12MatMulKernel6MatrixS_S_ --------------------------
	.section	.nv.constant0._Z12MatMulKernel6MatrixS_S_,"a",@progbits
	.sectionflags	@""
	.align	4
.nv.constant0._Z12MatMulKernel6MatrixS_S_:
	.zero		944


//--------------------- SYMBOLS --------------------------

	.type		.nv.reservedSmem.offset0,@object
	.size		.nv.reservedSmem.offset0,0x4
